//
// Generated by NVIDIA NVVM Compiler
//
// Compiler Build ID: CL-36424714
// Cuda compilation tools, release 13.0, V13.0.88
// Based on NVVM 20.0.0
//

.version 9.0
.target sm_100
.address_size 64

	// .globl	_Z17matrix_add_kernelPiS_S_
// _ZZ28matrix_mult_kernel_optimisedPiS_S_E3s_a has been demoted
// _ZZ28matrix_mult_kernel_optimisedPiS_S_E3s_b has been demoted

.visible .entry _Z17matrix_add_kernelPiS_S_(
	.param .u64 .ptr .align 1 _Z17matrix_add_kernelPiS_S__param_0,
	.param .u64 .ptr .align 1 _Z17matrix_add_kernelPiS_S__param_1,
	.param .u64 .ptr .align 1 _Z17matrix_add_kernelPiS_S__param_2
)
{
	.reg .pred 	%p<4>;
	.reg .b32 	%r<15>;
	.reg .b64 	%rd<11>;

	ld.param.u64 	%rd1, [_Z17matrix_add_kernelPiS_S__param_0];
	ld.param.u64 	%rd2, [_Z17matrix_add_kernelPiS_S__param_1];
	ld.param.u64 	%rd3, [_Z17matrix_add_kernelPiS_S__param_2];
	mov.u32 	%r2, %tid.x;
	mov.u32 	%r3, %ntid.x;
	mov.u32 	%r4, %ctaid.x;
	mad.lo.s32 	%r5, %r3, %r4, %r2;
	mov.u32 	%r6, %tid.y;
	mov.u32 	%r7, %ntid.y;
	mov.u32 	%r8, %ctaid.y;
	mad.lo.s32 	%r9, %r7, %r8, %r6;
	shl.b32 	%r11, %r5, 8;
	add.s32 	%r1, %r11, %r9;
	setp.gt.s32 	%p1, %r5, 255;
	setp.gt.u32 	%p2, %r9, 255;
	or.pred  	%p3, %p1, %p2;
	@%p3 bra 	$L__BB0_2;
	cvta.to.global.u64 	%rd4, %rd1;
	cvta.to.global.u64 	%rd5, %rd2;
	cvta.to.global.u64 	%rd6, %rd3;
	mul.wide.s32 	%rd7, %r1, 4;
	add.s64 	%rd8, %rd4, %rd7;
	ld.global.u32 	%r12, [%rd8];
	add.s64 	%rd9, %rd5, %rd7;
	ld.global.u32 	%r13, [%rd9];
	add.s32 	%r14, %r13, %r12;
	add.s64 	%rd10, %rd6, %rd7;
	st.global.u32 	[%rd10], %r14;
$L__BB0_2:
	ret;

}
	// .globl	_Z18matrix_mult_kernelPiS_S_
.visible .entry _Z18matrix_mult_kernelPiS_S_(
	.param .u64 .ptr .align 1 _Z18matrix_mult_kernelPiS_S__param_0,
	.param .u64 .ptr .align 1 _Z18matrix_mult_kernelPiS_S__param_1,
	.param .u64 .ptr .align 1 _Z18matrix_mult_kernelPiS_S__param_2
)
{
	.reg .pred 	%p<5>;
	.reg .b32 	%r<84>;
	.reg .b64 	%rd<49>;

	ld.param.u64 	%rd14, [_Z18matrix_mult_kernelPiS_S__param_0];
	mov.u32 	%r10, %tid.x;
	mov.u32 	%r11, %ntid.x;
	mov.u32 	%r12, %ctaid.x;
	mad.lo.s32 	%r1, %r11, %r12, %r10;
	mov.u32 	%r13, %tid.y;
	mov.u32 	%r14, %ntid.y;
	mov.u32 	%r15, %ctaid.y;
	mad.lo.s32 	%r16, %r14, %r15, %r13;
	setp.gt.s32 	%p1, %r1, 255;
	setp.gt.u32 	%p2, %r16, 255;
	or.pred  	%p3, %p1, %p2;
	@%p3 bra 	$L__BB1_4;
	ld.param.u64 	%rd46, [_Z18matrix_mult_kernelPiS_S__param_1];
	shl.b32 	%r3, %r1, 8;
	add.s32 	%r18, %r16, 256;
	mul.wide.u32 	%rd1, %r18, 4;
	add.s32 	%r19, %r16, 512;
	mul.wide.u32 	%rd2, %r19, 4;
	add.s32 	%r20, %r16, 768;
	mul.wide.u32 	%rd3, %r20, 4;
	add.s32 	%r21, %r16, 1280;
	mul.wide.u32 	%rd4, %r21, 4;
	add.s32 	%r22, %r16, 2048;
	mul.wide.u32 	%rd5, %r22, 4;
	add.s32 	%r23, %r16, 2304;
	mul.wide.u32 	%rd6, %r23, 4;
	add.s32 	%r24, %r16, 2560;
	mul.wide.u32 	%rd7, %r24, 4;
	add.s32 	%r25, %r16, 2816;
	mul.wide.u32 	%rd8, %r25, 4;
	add.s32 	%r26, %r16, 3072;
	mul.wide.u32 	%rd9, %r26, 4;
	cvta.to.global.u64 	%rd17, %rd14;
	add.s64 	%rd10, %rd17, 32;
	cvta.to.global.u64 	%rd48, %rd46;
	mov.b32 	%r82, 0;
	add.s32 	%r40, %r16, 1024;
	add.s32 	%r47, %r16, 1536;
	mov.u32 	%r81, %r3;
	mov.u32 	%r83, %r82;
$L__BB1_2:
	mul.wide.s32 	%rd18, %r81, 4;
	add.s64 	%rd19, %rd10, %rd18;
	ld.global.u32 	%r27, [%rd19+-32];
	mul.wide.u32 	%rd20, %r16, 4;
	add.s64 	%rd21, %rd48, %rd20;
	ld.global.u32 	%r28, [%rd21];
	mad.lo.s32 	%r29, %r28, %r27, %r83;
	ld.global.u32 	%r30, [%rd19+-28];
	add.s64 	%rd22, %rd48, %rd1;
	ld.global.u32 	%r31, [%rd22];
	mad.lo.s32 	%r32, %r31, %r30, %r29;
	ld.global.u32 	%r33, [%rd19+-24];
	add.s64 	%rd23, %rd48, %rd2;
	ld.global.u32 	%r34, [%rd23];
	mad.lo.s32 	%r35, %r34, %r33, %r32;
	ld.global.u32 	%r36, [%rd19+-20];
	add.s64 	%rd24, %rd48, %rd3;
	ld.global.u32 	%r37, [%rd24];
	mad.lo.s32 	%r38, %r37, %r36, %r35;
	ld.global.u32 	%r39, [%rd19+-16];
	mul.wide.u32 	%rd25, %r40, 4;
	add.s64 	%rd26, %rd48, %rd25;
	ld.global.u32 	%r41, [%rd26];
	mad.lo.s32 	%r42, %r41, %r39, %r38;
	ld.global.u32 	%r43, [%rd19+-12];
	add.s64 	%rd27, %rd48, %rd4;
	ld.global.u32 	%r44, [%rd27];
	mad.lo.s32 	%r45, %r44, %r43, %r42;
	ld.global.u32 	%r46, [%rd19+-8];
	mul.wide.u32 	%rd28, %r47, 4;
	add.s64 	%rd29, %rd48, %rd28;
	ld.global.u32 	%r48, [%rd29];
	mad.lo.s32 	%r49, %r48, %r46, %r45;
	ld.global.u32 	%r50, [%rd19+-4];
	add.s32 	%r51, %r16, 1792;
	mul.wide.u32 	%rd30, %r51, 4;
	add.s64 	%rd31, %rd48, %rd30;
	ld.global.u32 	%r52, [%rd31];
	mad.lo.s32 	%r53, %r52, %r50, %r49;
	ld.global.u32 	%r54, [%rd19];
	add.s64 	%rd32, %rd48, %rd5;
	ld.global.u32 	%r55, [%rd32];
	mad.lo.s32 	%r56, %r55, %r54, %r53;
	ld.global.u32 	%r57, [%rd19+4];
	add.s64 	%rd33, %rd48, %rd6;
	ld.global.u32 	%r58, [%rd33];
	mad.lo.s32 	%r59, %r58, %r57, %r56;
	ld.global.u32 	%r60, [%rd19+8];
	add.s64 	%rd34, %rd48, %rd7;
	ld.global.u32 	%r61, [%rd34];
	mad.lo.s32 	%r62, %r61, %r60, %r59;
	ld.global.u32 	%r63, [%rd19+12];
	add.s64 	%rd35, %rd48, %rd8;
	ld.global.u32 	%r64, [%rd35];
	mad.lo.s32 	%r65, %r64, %r63, %r62;
	ld.global.u32 	%r66, [%rd19+16];
	add.s64 	%rd36, %rd48, %rd9;
	ld.global.u32 	%r67, [%rd36];
	mad.lo.s32 	%r68, %r67, %r66, %r65;
	ld.global.u32 	%r69, [%rd19+20];
	add.s32 	%r70, %r16, 3328;
	mul.wide.u32 	%rd37, %r70, 4;
	add.s64 	%rd38, %rd48, %rd37;
	ld.global.u32 	%r71, [%rd38];
	mad.lo.s32 	%r72, %r71, %r69, %r68;
	ld.global.u32 	%r73, [%rd19+24];
	add.s32 	%r74, %r16, 3584;
	mul.wide.u32 	%rd39, %r74, 4;
	add.s64 	%rd40, %rd48, %rd39;
	ld.global.u32 	%r75, [%rd40];
	mad.lo.s32 	%r76, %r75, %r73, %r72;
	ld.global.u32 	%r77, [%rd19+28];
	add.s32 	%r78, %r16, 3840;
	mul.wide.u32 	%rd41, %r78, 4;
	add.s64 	%rd42, %rd48, %rd41;
	ld.global.u32 	%r79, [%rd42];
	mad.lo.s32 	%r83, %r79, %r77, %r76;
	add.s32 	%r82, %r82, 16;
	add.s64 	%rd48, %rd48, 16384;
	add.s32 	%r81, %r81, 16;
	setp.ne.s32 	%p4, %r82, 256;
	@%p4 bra 	$L__BB1_2;
	ld.param.u64 	%rd47, [_Z18matrix_mult_kernelPiS_S__param_2];
	add.s32 	%r80, %r3, %r16;
	cvta.to.global.u64 	%rd43, %rd47;
	mul.wide.s32 	%rd44, %r80, 4;
	add.s64 	%rd45, %rd43, %rd44;
	st.global.u32 	[%rd45], %r83;
$L__BB1_4:
	ret;

}
	// .globl	_Z28matrix_mult_kernel_optimisedPiS_S_
.visible .entry _Z28matrix_mult_kernel_optimisedPiS_S_(
	.param .u64 .ptr .align 1 _Z28matrix_mult_kernel_optimisedPiS_S__param_0,
	.param .u64 .ptr .align 1 _Z28matrix_mult_kernel_optimisedPiS_S__param_1,
	.param .u64 .ptr .align 1 _Z28matrix_mult_kernel_optimisedPiS_S__param_2
)
{
	.reg .pred 	%p<5>;
	.reg .b32 	%r<137>;
	.reg .b64 	%rd<18>;
	// demoted variable
	.shared .align 4 .b8 _ZZ28matrix_mult_kernel_optimisedPiS_S_E3s_a[1024];
	// demoted variable
	.shared .align 4 .b8 _ZZ28matrix_mult_kernel_optimisedPiS_S_E3s_b[1024];
	ld.param.u64 	%rd3, [_Z28matrix_mult_kernel_optimisedPiS_S__param_1];
	mov.u32 	%r1, %tid.x;
	mov.u32 	%r2, %tid.y;
	mov.u32 	%r20, %ntid.y;
	mov.u32 	%r21, %ctaid.y;
	mad.lo.s32 	%r3, %r20, %r21, %r2;
	mov.u32 	%r22, %ntid.x;
	mov.u32 	%r23, %ctaid.x;
	mul.lo.s32 	%r4, %r22, %r23;
	add.s32 	%r5, %r4, %r1;
	setp.gt.u32 	%p1, %r3, 255;
	setp.gt.s32 	%p2, %r5, 255;
	or.pred  	%p3, %p1, %p2;
	@%p3 bra 	$L__BB2_4;
	shl.b32 	%r26, %r3, 8;
	add.s32 	%r6, %r1, %r26;
	shl.b32 	%r27, %r2, 6;
	mov.u32 	%r28, _ZZ28matrix_mult_kernel_optimisedPiS_S_E3s_a;
	add.s32 	%r7, %r28, %r27;
	shl.b32 	%r29, %r1, 2;
	add.s32 	%r8, %r7, %r29;
	shl.b32 	%r30, %r2, 8;
	mov.u32 	%r31, _ZZ28matrix_mult_kernel_optimisedPiS_S_E3s_b;
	add.s32 	%r10, %r31, %r29;
	add.s32 	%r9, %r10, %r27;
	cvta.to.global.u64 	%rd5, %rd3;
	add.s64 	%rd1, %rd5, 16384;
	add.s32 	%r134, %r5, %r30;
	mov.b32 	%r136, 0;
	mov.b32 	%r135, 16;
	mov.u32 	%r133, %r6;
$L__BB2_2:
	ld.param.u64 	%rd16, [_Z28matrix_mult_kernel_optimisedPiS_S__param_0];
	mul.wide.s32 	%rd6, %r134, 4;
	add.s64 	%rd7, %rd1, %rd6;
	add.s32 	%r32, %r133, 16;
	cvta.to.global.u64 	%rd8, %rd16;
	mul.wide.u32 	%rd9, %r133, 4;
	add.s64 	%rd10, %rd8, %rd9;
	ld.global.u32 	%r33, [%rd10];
	st.shared.u32 	[%r8], %r33;
	ld.global.u32 	%r34, [%rd7+-16384];
	st.shared.u32 	[%r9], %r34;
	bar.sync 	0;
	ld.shared.u32 	%r35, [%r7];
	ld.shared.u32 	%r36, [%r10];
	mad.lo.s32 	%r37, %r36, %r35, %r136;
	ld.shared.u32 	%r38, [%r7+4];
	ld.shared.u32 	%r39, [%r10+64];
	mad.lo.s32 	%r40, %r39, %r38, %r37;
	ld.shared.u32 	%r41, [%r7+8];
	ld.shared.u32 	%r42, [%r10+128];
	mad.lo.s32 	%r43, %r42, %r41, %r40;
	ld.shared.u32 	%r44, [%r7+12];
	ld.shared.u32 	%r45, [%r10+192];
	mad.lo.s32 	%r46, %r45, %r44, %r43;
	ld.shared.u32 	%r47, [%r7+16];
	ld.shared.u32 	%r48, [%r10+256];
	mad.lo.s32 	%r49, %r48, %r47, %r46;
	ld.shared.u32 	%r50, [%r7+20];
	ld.shared.u32 	%r51, [%r10+320];
	mad.lo.s32 	%r52, %r51, %r50, %r49;
	ld.shared.u32 	%r53, [%r7+24];
	ld.shared.u32 	%r54, [%r10+384];
	mad.lo.s32 	%r55, %r54, %r53, %r52;
	ld.shared.u32 	%r56, [%r7+28];
	ld.shared.u32 	%r57, [%r10+448];
	mad.lo.s32 	%r58, %r57, %r56, %r55;
	ld.shared.u32 	%r59, [%r7+32];
	ld.shared.u32 	%r60, [%r10+512];
	mad.lo.s32 	%r61, %r60, %r59, %r58;
	ld.shared.u32 	%r62, [%r7+36];
	ld.shared.u32 	%r63, [%r10+576];
	mad.lo.s32 	%r64, %r63, %r62, %r61;
	ld.shared.u32 	%r65, [%r7+40];
	ld.shared.u32 	%r66, [%r10+640];
	mad.lo.s32 	%r67, %r66, %r65, %r64;
	ld.shared.u32 	%r68, [%r7+44];
	ld.shared.u32 	%r69, [%r10+704];
	mad.lo.s32 	%r70, %r69, %r68, %r67;
	ld.shared.u32 	%r71, [%r7+48];
	ld.shared.u32 	%r72, [%r10+768];
	mad.lo.s32 	%r73, %r72, %r71, %r70;
	ld.shared.u32 	%r74, [%r7+52];
	ld.shared.u32 	%r75, [%r10+832];
	mad.lo.s32 	%r76, %r75, %r74, %r73;
	ld.shared.u32 	%r77, [%r7+56];
	ld.shared.u32 	%r78, [%r10+896];
	mad.lo.s32 	%r79, %r78, %r77, %r76;
	ld.shared.u32 	%r80, [%r7+60];
	ld.shared.u32 	%r81, [%r10+960];
	mad.lo.s32 	%r82, %r81, %r80, %r79;
	bar.sync 	0;
	mul.wide.u32 	%rd11, %r32, 4;
	add.s64 	%rd12, %rd8, %rd11;
	ld.global.u32 	%r83, [%rd12];
	st.shared.u32 	[%r8], %r83;
	ld.global.u32 	%r84, [%rd7];
	st.shared.u32 	[%r9], %r84;
	bar.sync 	0;
	ld.shared.u32 	%r85, [%r7];
	ld.shared.u32 	%r86, [%r10];
	mad.lo.s32 	%r87, %r86, %r85, %r82;
	ld.shared.u32 	%r88, [%r7+4];
	ld.shared.u32 	%r89, [%r10+64];
	mad.lo.s32 	%r90, %r89, %r88, %r87;
	ld.shared.u32 	%r91, [%r7+8];
	ld.shared.u32 	%r92, [%r10+128];
	mad.lo.s32 	%r93, %r92, %r91, %r90;
	ld.shared.u32 	%r94, [%r7+12];
	ld.shared.u32 	%r95, [%r10+192];
	mad.lo.s32 	%r96, %r95, %r94, %r93;
	ld.shared.u32 	%r97, [%r7+16];
	ld.shared.u32 	%r98, [%r10+256];
	mad.lo.s32 	%r99, %r98, %r97, %r96;
	ld.shared.u32 	%r100, [%r7+20];
	ld.shared.u32 	%r101, [%r10+320];
	mad.lo.s32 	%r102, %r101, %r100, %r99;
	ld.shared.u32 	%r103, [%r7+24];
	ld.shared.u32 	%r104, [%r10+384];
	mad.lo.s32 	%r105, %r104, %r103, %r102;
	ld.shared.u32 	%r106, [%r7+28];
	ld.shared.u32 	%r107, [%r10+448];
	mad.lo.s32 	%r108, %r107, %r106, %r105;
	ld.shared.u32 	%r109, [%r7+32];
	ld.shared.u32 	%r110, [%r10+512];
	mad.lo.s32 	%r111, %r110, %r109, %r108;
	ld.shared.u32 	%r112, [%r7+36];
	ld.shared.u32 	%r113, [%r10+576];
	mad.lo.s32 	%r114, %r113, %r112, %r111;
	ld.shared.u32 	%r115, [%r7+40];
	ld.shared.u32 	%r116, [%r10+640];
	mad.lo.s32 	%r117, %r116, %r115, %r114;
	ld.shared.u32 	%r118, [%r7+44];
	ld.shared.u32 	%r119, [%r10+704];
	mad.lo.s32 	%r120, %r119, %r118, %r117;
	ld.shared.u32 	%r121, [%r7+48];
	ld.shared.u32 	%r122, [%r10+768];
	mad.lo.s32 	%r123, %r122, %r121, %r120;
	ld.shared.u32 	%r124, [%r7+52];
	ld.shared.u32 	%r125, [%r10+832];
	mad.lo.s32 	%r126, %r125, %r124, %r123;
	ld.shared.u32 	%r127, [%r7+56];
	ld.shared.u32 	%r128, [%r10+896];
	mad.lo.s32 	%r129, %r128, %r127, %r126;
	ld.shared.u32 	%r130, [%r7+60];
	ld.shared.u32 	%r131, [%r10+960];
	mad.lo.s32 	%r136, %r131, %r130, %r129;
	bar.sync 	0;
	add.s32 	%r135, %r135, 32;
	add.s32 	%r134, %r134, 8192;
	add.s32 	%r133, %r133, 32;
	setp.ne.s32 	%p4, %r135, 272;
	@%p4 bra 	$L__BB2_2;
	ld.param.u64 	%rd17, [_Z28matrix_mult_kernel_optimisedPiS_S__param_2];
	add.s32 	%r132, %r6, %r4;
	cvta.to.global.u64 	%rd13, %rd17;
	mul.wide.s32 	%rd14, %r132, 4;
	add.s64 	%rd15, %rd13, %rd14;
	st.global.u32 	[%rd15], %r136;
$L__BB2_4:
	ret;

}


// ===== COMPILED SASS (sm_100) =====

	.target	sm_100

	.elftype	@"ET_EXEC"


//--------------------- .note.nv.tkinfo           --------------------------
	.section	.note.nv.tkinfo,"",@"SHT_NOTE"
	.sectionflags	@"SHF_NOTE_NV_TKINFO"
	.tkinfo
        /*0018*/ 	.word	0x00000002
        /*0030*/ 	.string	""
        /*0030*/ 	.string	"ptxas"
        /*0030*/ 	.string	"Cuda compilation tools, release 13.0, V13.0.88"
        /*0030*/ 	.string	"Build cuda_13.0.r13.0/compiler.36424714_0"
        /*0030*/ 	.string	"-arch sm_100 -m 64 "



//--------------------- .note.nv.cuinfo           --------------------------
	.section	.note.nv.cuinfo,"",@"SHT_NOTE"
	.sectionflags	@"SHF_NOTE_NV_CUINFO"
        /*0018*/ 	.short	0x0002
        /*001a*/ 	.short	0x0064
        /*001c*/ 	.short	0x0082
	.zero		2


//--------------------- .nv.info                  --------------------------
	.section	.nv.info,"",@"SHT_CUDA_INFO"
	.align	4


	//----- nvinfo : EIATTR_REGCOUNT
	.align		4
        /*0000*/ 	.byte	0x04, 0x2f
        /*0002*/ 	.short	(.L_1 - .L_0)
	.align		4
.L_0:
        /*0004*/ 	.word	index@(_Z17matrix_add_kernelPiS_S_)
        /*0008*/ 	.word	0x0000000c


	//----- nvinfo : EIATTR_FRAME_SIZE
	.align		4
.L_1:
        /*000c*/ 	.byte	0x04, 0x11
        /*000e*/ 	.short	(.L_3 - .L_2)
	.align		4
.L_2:
        /*0010*/ 	.word	index@(_Z17matrix_add_kernelPiS_S_)
        /*0014*/ 	.word	0x00000000


	//----- nvinfo : EIATTR_REGCOUNT
	.align		4
.L_3:
        /*0018*/ 	.byte	0x04, 0x2f
        /*001a*/ 	.short	(.L_5 - .L_4)
	.align		4
.L_4:
        /*001c*/ 	.word	index@(_Z18matrix_mult_kernelPiS_S_)
        /*0020*/ 	.word	0x00000020


	//----- nvinfo : EIATTR_FRAME_SIZE
	.align		4
.L_5:
        /*0024*/ 	.byte	0x04, 0x11
        /*0026*/ 	.short	(.L_7 - .L_6)
	.align		4
.L_6:
        /*0028*/ 	.word	index@(_Z18matrix_mult_kernelPiS_S_)
        /*002c*/ 	.word	0x00000000


	//----- nvinfo : EIATTR_REGCOUNT
	.align		4
.L_7:
        /*0030*/ 	.byte	0x04, 0x2f
        /*0032*/ 	.short	(.L_9 - .L_8)
	.align		4
.L_8:
        /*0034*/ 	.word	index@(_Z28matrix_mult_kernel_optimisedPiS_S_)
        /*0038*/ 	.word	0x00000020


	//----- nvinfo : EIATTR_FRAME_SIZE
	.align		4
.L_9:
        /*003c*/ 	.byte	0x04, 0x11
        /*003e*/ 	.short	(.L_11 - .L_10)
	.align		4
.L_10:
        /*0040*/ 	.word	index@(_Z28matrix_mult_kernel_optimisedPiS_S_)
        /*0044*/ 	.word	0x00000000


	//----- nvinfo : EIATTR_MIN_STACK_SIZE
	.align		4
.L_11:
        /*0048*/ 	.byte	0x04, 0x12
        /*004a*/ 	.short	(.L_13 - .L_12)
	.align		4
.L_12:
        /*004c*/ 	.word	index@(_Z28matrix_mult_kernel_optimisedPiS_S_)
        /*0050*/ 	.word	0x00000000


	//----- nvinfo : EIATTR_MIN_STACK_SIZE
	.align		4
.L_13:
        /*0054*/ 	.byte	0x04, 0x12
        /*0056*/ 	.short	(.L_15 - .L_14)
	.align		4
.L_14:
        /*0058*/ 	.word	index@(_Z18matrix_mult_kernelPiS_S_)
        /*005c*/ 	.word	0x00000000


	//----- nvinfo : EIATTR_MIN_STACK_SIZE
	.align		4
.L_15:
        /*0060*/ 	.byte	0x04, 0x12
        /*0062*/ 	.short	(.L_17 - .L_16)
	.align		4
.L_16:
        /*0064*/ 	.word	index@(_Z17matrix_add_kernelPiS_S_)
        /*0068*/ 	.word	0x00000000
.L_17:


//--------------------- .nv.compat                --------------------------
	.section	.nv.compat,"",@"SHT_CUDA_COMPAT_INFO"
	.align	4
        /*0000*/ 	.byte	0x02, 0x09, 0x00, 0x00, 0x02, 0x02, 0x01, 0x00, 0x02, 0x05, 0x05, 0x00, 0x03, 0x07, 0x01, 0x01
        /*0010*/ 	.byte	0x02, 0x03, 0x00, 0x00, 0x02, 0x06, 0x01, 0x00, 0x04, 0x0b, 0x08, 0x00, 0x09, 0x00, 0x00, 0x00
        /*0020*/ 	.byte	0x00, 0x00, 0x00, 0x00


//--------------------- .nv.info._Z28matrix_mult_kernel_optimisedPiS_S_ --------------------------
	.section	.nv.info._Z28matrix_mult_kernel_optimisedPiS_S_,"",@"SHT_CUDA_INFO"
	.sectionflags	@""
	.align	4


	//----- nvinfo : EIATTR_CUDA_API_VERSION
	.align		4
        /*0000*/ 	.byte	0x04, 0x37
        /*0002*/ 	.short	(.L_19 - .L_18)
.L_18:
        /*0004*/ 	.word	0x00000082


	//----- nvinfo : EIATTR_KPARAM_INFO
	.align		4
.L_19:
        /*0008*/ 	.byte	0x04, 0x17
        /*000a*/ 	.short	(.L_21 - .L_20)
.L_20:
        /*000c*/ 	.word	0x00000000
        /*0010*/ 	.short	0x0002
        /*0012*/ 	.short	0x0010
        /*0014*/ 	.byte	0x00, 0xf5, 0x21, 0x00


	//----- nvinfo : EIATTR_KPARAM_INFO
	.align		4
.L_21:
        /*0018*/ 	.byte	0x04, 0x17
        /*001a*/ 	.short	(.L_23 - .L_22)
.L_22:
        /*001c*/ 	.word	0x00000000
        /*0020*/ 	.short	0x0001
        /*0022*/ 	.short	0x0008
        /*0024*/ 	.byte	0x00, 0xf5, 0x21, 0x00


	//----- nvinfo : EIATTR_KPARAM_INFO
	.align		4
.L_23:
        /*0028*/ 	.byte	0x04, 0x17
        /*002a*/ 	.short	(.L_25 - .L_24)
.L_24:
        /*002c*/ 	.word	0x00000000
        /*0030*/ 	.short	0x0000
        /*0032*/ 	.short	0x0000
        /*0034*/ 	.byte	0x00, 0xf5, 0x21, 0x00


	//----- nvinfo : EIATTR_SPARSE_MMA_MASK
	.align		4
.L_25:
        /*0038*/ 	.byte	0x03, 0x50
        /*003a*/ 	.short	0x0000


	//----- nvinfo : EIATTR_MAXREG_COUNT
	.align		4
        /*003c*/ 	.byte	0x03, 0x1b
        /*003e*/ 	.short	0x00ff


	//----- nvinfo : EIATTR_NUM_BARRIERS
	.align		4
        /*0040*/ 	.byte	0x02, 0x4c
        /*0042*/ 	.byte	0x01
	.zero		1


	//----- nvinfo : EIATTR_MERCURY_ISA_VERSION
	.align		4
        /*0044*/ 	.byte	0x03, 0x5f
        /*0046*/ 	.short	0x0101


	//----- nvinfo : EIATTR_VRC_CTA_INIT_COUNT
	.align		4
        /*0048*/ 	.byte	0x02, 0x4a
	.zero		1
	.zero		1


	//----- nvinfo : EIATTR_EXIT_INSTR_OFFSETS
	.align		4
        /*004c*/ 	.byte	0x04, 0x1c
        /*004e*/ 	.short	(.L_27 - .L_26)


	//   ....[0]....
.L_26:
        /*0050*/ 	.word	0x000000c0


	//   ....[1]....
        /*0054*/ 	.word	0x00000830


	//----- nvinfo : EIATTR_CBANK_PARAM_SIZE
	.align		4
.L_27:
        /*0058*/ 	.byte	0x03, 0x19
        /*005a*/ 	.short	0x0018


	//----- nvinfo : EIATTR_PARAM_CBANK
	.align		4
        /*005c*/ 	.byte	0x04, 0x0a
        /*005e*/ 	.short	(.L_29 - .L_28)
	.align		4
.L_28:
        /*0060*/ 	.word	index@(.nv.constant0._Z28matrix_mult_kernel_optimisedPiS_S_)
        /*0064*/ 	.short	0x0380
        /*0066*/ 	.short	0x0018


	//----- nvinfo : EIATTR_SW_WAR
	.align		4
.L_29:
        /*0068*/ 	.byte	0x04, 0x36
        /*006a*/ 	.short	(.L_31 - .L_30)
.L_30:
        /*006c*/ 	.word	0x00000008
.L_31:


//--------------------- .nv.info._Z18matrix_mult_kernelPiS_S_ --------------------------
	.section	.nv.info._Z18matrix_mult_kernelPiS_S_,"",@"SHT_CUDA_INFO"
	.sectionflags	@""
	.align	4


	//----- nvinfo : EIATTR_CUDA_API_VERSION
	.align		4
        /*0000*/ 	.byte	0x04, 0x37
        /*0002*/ 	.short	(.L_33 - .L_32)
.L_32:
        /*0004*/ 	.word	0x00000082


	//----- nvinfo : EIATTR_KPARAM_INFO
	.align		4
.L_33:
        /*0008*/ 	.byte	0x04, 0x17
        /*000a*/ 	.short	(.L_35 - .L_34)
.L_34:
        /*000c*/ 	.word	0x00000000
        /*0010*/ 	.short	0x0002
        /*0012*/ 	.short	0x0010
        /*0014*/ 	.byte	0x00, 0xf5, 0x21, 0x00


	//----- nvinfo : EIATTR_KPARAM_INFO
	.align		4
.L_35:
        /*0018*/ 	.byte	0x04, 0x17
        /*001a*/ 	.short	(.L_37 - .L_36)
.L_36:
        /*001c*/ 	.word	0x00000000
        /*0020*/ 	.short	0x0001
        /*0022*/ 	.short	0x0008
        /*0024*/ 	.byte	0x00, 0xf5, 0x21, 0x00


	//----- nvinfo : EIATTR_KPARAM_INFO
	.align		4
.L_37:
        /*0028*/ 	.byte	0x04, 0x17
        /*002a*/ 	.short	(.L_39 - .L_38)
.L_38:
        /*002c*/ 	.word	0x00000000
        /*0030*/ 	.short	0x0000
        /*0032*/ 	.short	0x0000
        /*0034*/ 	.byte	0x00, 0xf5, 0x21, 0x00


	//----- nvinfo : EIATTR_SPARSE_MMA_MASK
	.align		4
.L_39:
        /*0038*/ 	.byte	0x03, 0x50
        /*003a*/ 	.short	0x0000


	//----- nvinfo : EIATTR_MAXREG_COUNT
	.align		4
        /*003c*/ 	.byte	0x03, 0x1b
        /*003e*/ 	.short	0x00ff


	//----- nvinfo : EIATTR_MERCURY_ISA_VERSION
	.align		4
        /*0040*/ 	.byte	0x03, 0x5f
        /*0042*/ 	.short	0x0101


	//----- nvinfo : EIATTR_VRC_CTA_INIT_COUNT
	.align		4
        /*0044*/ 	.byte	0x02, 0x4a
	.zero		1
	.zero		1


	//----- nvinfo : EIATTR_EXIT_INSTR_OFFSETS
	.align		4
        /*0048*/ 	.byte	0x04, 0x1c
        /*004a*/ 	.short	(.L_41 - .L_40)


	//   ....[0]....
.L_40:
        /*004c*/ 	.word	0x000000b0


	//   ....[1]....
        /*0050*/ 	.word	0x00000730


	//----- nvinfo : EIATTR_CBANK_PARAM_SIZE
	.align		4
.L_41:
        /*0054*/ 	.byte	0x03, 0x19
        /*0056*/ 	.short	0x0018


	//----- nvinfo : EIATTR_PARAM_CBANK
	.align		4
        /*0058*/ 	.byte	0x04, 0x0a
        /*005a*/ 	.short	(.L_43 - .L_42)
	.align		4
.L_42:
        /*005c*/ 	.word	index@(.nv.constant0._Z18matrix_mult_kernelPiS_S_)
        /*0060*/ 	.short	0x0380
        /*0062*/ 	.short	0x0018


	//----- nvinfo : EIATTR_SW_WAR
	.align		4
.L_43:
        /*0064*/ 	.byte	0x04, 0x36
        /*0066*/ 	.short	(.L_45 - .L_44)
.L_44:
        /*0068*/ 	.word	0x00000008
.L_45:


//--------------------- .nv.info._Z17matrix_add_kernelPiS_S_ --------------------------
	.section	.nv.info._Z17matrix_add_kernelPiS_S_,"",@"SHT_CUDA_INFO"
	.sectionflags	@""
	.align	4


	//----- nvinfo : EIATTR_CUDA_API_VERSION
	.align		4
        /*0000*/ 	.byte	0x04, 0x37
        /*0002*/ 	.short	(.L_47 - .L_46)
.L_46:
        /*0004*/ 	.word	0x00000082


	//----- nvinfo : EIATTR_KPARAM_INFO
	.align		4
.L_47:
        /*0008*/ 	.byte	0x04, 0x17
        /*000a*/ 	.short	(.L_49 - .L_48)
.L_48:
        /*000c*/ 	.word	0x00000000
        /*0010*/ 	.short	0x0002
        /*0012*/ 	.short	0x0010
        /*0014*/ 	.byte	0x00, 0xf5, 0x21, 0x00


	//----- nvinfo : EIATTR_KPARAM_INFO
	.align		4
.L_49:
        /*0018*/ 	.byte	0x04, 0x17
        /*001a*/ 	.short	(.L_51 - .L_50)
.L_50:
        /*001c*/ 	.word	0x00000000
        /*0020*/ 	.short	0x0001
        /*0022*/ 	.short	0x0008
        /*0024*/ 	.byte	0x00, 0xf5, 0x21, 0x00


	//----- nvinfo : EIATTR_KPARAM_INFO
	.align		4
.L_51:
        /*0028*/ 	.byte	0x04, 0x17
        /*002a*/ 	.short	(.L_53 - .L_52)
.L_52:
        /*002c*/ 	.word	0x00000000
        /*0030*/ 	.short	0x0000
        /*0032*/ 	.short	0x0000
        /*0034*/ 	.byte	0x00, 0xf5, 0x21, 0x00


	//----- nvinfo : EIATTR_SPARSE_MMA_MASK
	.align		4
.L_53:
        /*0038*/ 	.byte	0x03, 0x50
        /*003a*/ 	.short	0x0000


	//----- nvinfo : EIATTR_MAXREG_COUNT
	.align		4
        /*003c*/ 	.byte	0x03, 0x1b
        /*003e*/ 	.short	0x00ff


	//----- nvinfo : EIATTR_MERCURY_ISA_VERSION
	.align		4
        /*0040*/ 	.byte	0x03, 0x5f
        /*0042*/ 	.short	0x0101


	//----- nvinfo : EIATTR_VRC_CTA_INIT_COUNT
	.align		4
        /*0044*/ 	.byte	0x02, 0x4a
	.zero		1
	.zero		1


	//----- nvinfo : EIATTR_EXIT_INSTR_OFFSETS
	.align		4
        /*0048*/ 	.byte	0x04, 0x1c
        /*004a*/ 	.short	(.L_55 - .L_54)


	//   ....[0]....
.L_54:
        /*004c*/ 	.word	0x000000b0


	//   ....[1]....
        /*0050*/ 	.word	0x00000180


	//----- nvinfo : EIATTR_CBANK_PARAM_SIZE
	.align		4
.L_55:
        /*0054*/ 	.byte	0x03, 0x19
        /*0056*/ 	.short	0x0018


	//----- nvinfo : EIATTR_PARAM_CBANK
	.align		4
        /*0058*/ 	.byte	0x04, 0x0a
        /*005a*/ 	.short	(.L_57 - .L_56)
	.align		4
.L_56:
        /*005c*/ 	.word	index@(.nv.constant0._Z17matrix_add_kernelPiS_S_)
        /*0060*/ 	.short	0x0380
        /*0062*/ 	.short	0x0018


	//----- nvinfo : EIATTR_SW_WAR
	.align		4
.L_57:
        /*0064*/ 	.byte	0x04, 0x36
        /*0066*/ 	.short	(.L_59 - .L_58)
.L_58:
        /*0068*/ 	.word	0x00000008
.L_59:


//--------------------- .nv.callgraph             --------------------------
	.section	.nv.callgraph,"",@"SHT_CUDA_CALLGRAPH"
	.align	4
	.sectionentsize	8
	.align		4
        /*0000*/ 	.word	0x00000000
	.align		4
        /*0004*/ 	.word	0xffffffff
	.align		4
        /*0008*/ 	.word	0x00000000
	.align		4
        /*000c*/ 	.word	0xfffffffe
	.align		4
        /*0010*/ 	.word	0x00000000
	.align		4
        /*0014*/ 	.word	0xfffffffd
	.align		4
        /*0018*/ 	.word	0x00000000
	.align		4
        /*001c*/ 	.word	0xfffffffc


//--------------------- .text._Z28matrix_mult_kernel_optimisedPiS_S_ --------------------------
	.section	.text._Z28matrix_mult_kernel_optimisedPiS_S_,"ax",@progbits
	.align	128
        .global         _Z28matrix_mult_kernel_optimisedPiS_S_
        .type           _Z28matrix_mult_kernel_optimisedPiS_S_,@function
        .size           _Z28matrix_mult_kernel_optimisedPiS_S_,(.L_x_5 - _Z28matrix_mult_kernel_optimisedPiS_S_)
        .other          _Z28matrix_mult_kernel_optimisedPiS_S_,@"STO_CUDA_ENTRY STV_DEFAULT"
_Z28matrix_mult_kernel_optimisedPiS_S_:
.text._Z28matrix_mult_kernel_optimisedPiS_S_:
[----:B------:R-:W-:Y:S01]  /*0000*/  LDC R1, c[0x0][0x37c] ;  /* 0x0000df00ff017b82 */ /* 0x000fe20000000800 */
[----:B------:R-:W0:Y:S07]  /*0010*/  S2R R17, SR_TID.X ;  /* 0x0000000000117919 */ /* 0x000e2e0000002100 */
[----:B------:R-:W1:Y:S01]  /*0020*/  S2UR UR5, SR_CTAID.X ;  /* 0x00000000000579c3 */ /* 0x000e620000002500 */
[----:B------:R-:W2:Y:S01]  /*0030*/  LDCU UR6, c[0x0][0x364] ;  /* 0x00006c80ff0677ac */ /* 0x000ea20008000800 */
[----:B------:R-:W2:Y:S01]  /*0040*/  S2R R5, SR_TID.Y ;  /* 0x0000000000057919 */ /* 0x000ea20000002200 */
[----:B------:R-:W1:Y:S01]  /*0050*/  LDCU UR4, c[0x0][0x360] ;  /* 0x00006c00ff0477ac */ /* 0x000e620008000800 */
[----:B------:R-:W2:Y:S01]  /*0060*/  S2R R0, SR_CTAID.Y ;  /* 0x0000000000007919 */ /* 0x000ea20000002600 */
[----:B-1----:R-:W-:-:S06]  /*0070*/  UIMAD UR4, UR4, UR5, URZ ;  /* 0x00000005040472a4 */ /* 0x002fcc000f8e02ff */
[----:B0-----:R-:W-:-:S04]  /*0080*/  IADD3 R16, PT, PT, R17, UR4, RZ ;  /* 0x0000000411107c10 */ /* 0x001fc8000fffe0ff */
[----:B------:R-:W-:Y:S01]  /*0090*/  ISETP.GT.AND P0, PT, R16, 0xff, PT ;  /* 0x000000ff1000780c */ /* 0x000fe20003f04270 */
[----:B--2---:R-:W-:-:S05]  /*00a0*/  IMAD R19, R0, UR6, R5 ;  /* 0x0000000600137c24 */ /* 0x004fca000f8e0205 */
[----:B------:R-:W-:-:S13]  /*00b0*/  ISETP.GT.U32.OR P0, PT, R19, 0xff, P0 ;  /* 0x000000ff1300780c */ /* 0x000fda0000704470 */
[----:B------:R-:W-:Y:S05]  /*00c0*/  @P0 EXIT ;  /* 0x000000000000094d */ /* 0x000fea0003800000 */
[----:B------:R-:W0:Y:S01]  /*00d0*/  S2UR UR6, SR_CgaCtaId ;  /* 0x00000000000679c3 */ /* 0x000e220000008800 */
[----:B------:R-:W1:Y:S01]  /*00e0*/  LDCU.64 UR8, c[0x0][0x388] ;  /* 0x00007100ff0877ac */ /* 0x000e620008000a00 */
[----:B------:R-:W-:Y:S01]  /*00f0*/  LEA R19, R19, R17, 0x8 ;  /* 0x0000001113137211 */ /* 0x000fe200078e40ff */
[----:B------:R-:W-:Y:S01]  /*0100*/  HFMA2 R15, -RZ, RZ, 0, 0 ;  /* 0x00000000ff0f7431 */ /* 0x000fe200000001ff */
[----:B------:R-:W-:Y:S01]  /*0110*/  LEA R16, R5, R16, 0x8 ;  /* 0x0000001005107211 */ /* 0x000fe200078e40ff */
[----:B------:R-:W-:Y:S01]  /*0120*/  UMOV UR5, 0x400 ;  /* 0x0000040000057882 */ /* 0x000fe20000000000 */
[----:B------:R-:W-:Y:S01]  /*0130*/  MOV R3, R19 ;  /* 0x0000001300037202 */ /* 0x000fe20000000f00 */
[----:B------:R-:W2:Y:S01]  /*0140*/  LDCU.64 UR12, c[0x0][0x358] ;  /* 0x00006b00ff0c77ac */ /* 0x000ea20008000a00 */
[----:B------:R-:W3:Y:S01]  /*0150*/  LDC.64 R20, c[0x0][0x380] ;  /* 0x0000e000ff147b82 */ /* 0x000ee20000000a00 */
[----:B-1----:R-:W-:Y:S02]  /*0160*/  UIADD3 UR7, UP0, UPT, UR8, 0x4000, URZ ;  /* 0x0000400008077890 */ /* 0x002fe4000ff1e0ff */
[----:B0-----:R-:W-:-:S02]  /*0170*/  ULEA UR10, UR6, UR5, 0x18 ;  /* 0x00000005060a7291 */ /* 0x001fc4000f8ec0ff */
[----:B------:R-:W-:-:S04]  /*0180*/  UIADD3 UR5, UPT, UPT, UR5, 0x400, URZ ;  /* 0x0000040005057890 */ /* 0x000fc8000fffe0ff */
[----:B------:R-:W-:Y:S01]  /*0190*/  ULEA UR5, UR6, UR5, 0x18 ;  /* 0x0000000506057291 */ /* 0x000fe2000f8ec0ff */
[----:B------:R-:W-:Y:S01]  /*01a0*/  LEA R18, R5, UR10, 0x6 ;  /* 0x0000000a05127c11 */ /* 0x000fe2000f8e30ff */
[----:B------:R-:W-:-:S04]  /*01b0*/  UIADD3.X UR6, UPT, UPT, URZ, UR9, URZ, UP0, !UPT ;  /* 0x00000009ff067290 */ /* 0x000fc800087fe4ff */
[C---:B------:R-:W-:Y:S01]  /*01c0*/  LEA R2, R17.reuse, UR5, 0x2 ;  /* 0x0000000511027c11 */ /* 0x040fe2000f8e10ff */
[----:B------:R-:W-:Y:S01]  /*01d0*/  UMOV UR5, 0x10 ;  /* 0x0000001000057882 */ /* 0x000fe20000000000 */
[----:B------:R-:W-:Y:S02]  /*01e0*/  LEA R17, R17, R18, 0x2 ;  /* 0x0000001211117211 */ /* 0x000fe400078e10ff */
[----:B--2---:R-:W-:-:S07]  /*01f0*/  LEA R0, R5, R2, 0x6 ;  /* 0x0000000205007211 */ /* 0x004fce00078e30ff */
.L_x_0:
[----:B------:R-:W-:Y:S01]  /*0200*/  MOV R22, UR7 ;  /* 0x0000000700167c02 */ /* 0x000fe20008000f00 */
[----:B---3--:R-:W-:Y:S01]  /*0210*/  IMAD.WIDE.U32 R4, R3, 0x4, R20 ;  /* 0x0000000403047825 */ /* 0x008fe200078e0014 */
[----:B------:R-:W-:-:S04]  /*0220*/  MOV R23, UR6 ;  /* 0x0000000600177c02 */ /* 0x000fc80008000f00 */
[----:B------:R-:W2:Y:S01]  /*0230*/  LDG.E R12, desc[UR12][R4.64] ;  /* 0x0000000c040c7981 */ /* 0x000ea2000c1e1900 */
[----:B------:R-:W-:-:S05]  /*0240*/  IMAD.WIDE R22, R16, 0x4, R22 ;  /* 0x0000000410167825 */ /* 0x000fca00078e0216 */
[----:B------:R-:W3:Y:S04]  /*0250*/  LDG.E R25, desc[UR12][R22.64+-0x4000] ;  /* 0xffc0000c16197981 */ /* 0x000ee8000c1e1900 */
[----:B--2---:R-:W-:Y:S04]  /*0260*/  STS [R17], R12 ;  /* 0x0000000c11007388 */ /* 0x004fe80000000800 */
[----:B---3--:R-:W-:Y:S01]  /*0270*/  STS [R0], R25 ;  /* 0x0000001900007388 */ /* 0x008fe20000000800 */
[----:B------:R-:W-:Y:S06]  /*0280*/  BAR.SYNC.DEFER_BLOCKING 0x0 ;  /* 0x0000000000007b1d */ /* 0x000fec0000010000 */
[----:B------:R-:W-:Y:S04]  /*0290*/  LDS R24, [R2] ;  /* 0x0000000002187984 */ /* 0x000fe80000000800 */
[----:B------:R-:W0:Y:S04]  /*02a0*/  LDS.128 R8, [R18] ;  /* 0x0000000012087984 */ /* 0x000e280000000c00 */
[----:B------:R-:W1:Y:S04]  /*02b0*/  LDS R26, [R2+0x40] ;  /* 0x00004000021a7984 */ /* 0x000e680000000800 */
[----:B------:R-:W2:Y:S04]  /*02c0*/  LDS R27, [R2+0x80] ;  /* 0x00008000021b7984 */ /* 0x000ea80000000800 */
[----:B------:R-:W3:Y:S04]  /*02d0*/  LDS R14, [R2+0xc0] ;  /* 0x0000c000020e7984 */ /* 0x000ee80000000800 */
[----:B------:R-:W-:Y:S04]  /*02e0*/  LDS R13, [R2+0x100] ;  /* 0x00010000020d7984 */ /* 0x000fe80000000800 */
[----:B------:R-:W4:Y:S04]  /*02f0*/  LDS.128 R4, [R18+0x10] ;  /* 0x0000100012047984 */ /* 0x000f280000000c00 */
[----:B------:R-:W5:Y:S04]  /*0300*/  LDS R12, [R2+0x140] ;  /* 0x00014000020c7984 */ /* 0x000f680000000800 */
[----:B------:R-:W-:Y:S04]  /*0310*/  LDS R25, [R2+0x200] ;  /* 0x0002000002197984 */ /* 0x000fe80000000800 */
[----:B------:R-:W-:Y:S04]  /*0320*/  LDS R28, [R2+0x2c0] ;  /* 0x0002c000021c7984 */ /* 0x000fe80000000800 */
[----:B------:R-:W-:Y:S01]  /*0330*/  LDS R29, [R2+0x300] ;  /* 0x00030000021d7984 */ /* 0x000fe20000000800 */
[----:B0-----:R-:W-:-:S03]  /*0340*/  IMAD R8, R8, R24, R15 ;  /* 0x0000001808087224 */ /* 0x001fc600078e020f */
[----:B------:R-:W0:Y:S01]  /*0350*/  LDS R15, [R2+0x180] ;  /* 0x00018000020f7984 */ /* 0x000e220000000800 */
[----:B-1----:R-:W-:-:S03]  /*0360*/  IMAD R9, R26, R9, R8 ;  /* 0x000000091a097224 */ /* 0x002fc600078e0208 */
[----:B------:R-:W1:Y:S01]  /*0370*/  LDS R24, [R2+0x1c0] ;  /* 0x0001c00002187984 */ /* 0x000e620000000800 */
[----:B--2---:R-:W-:-:S04]  /*0380*/  IMAD R9, R27, R10, R9 ;  /* 0x0000000a1b097224 */ /* 0x004fc800078e0209 */
[----:B---3--:R-:W-:Y:S02]  /*0390*/  IMAD R26, R14, R11, R9 ;  /* 0x0000000b0e1a7224 */ /* 0x008fe400078e0209 */
[----:B------:R-:W2:Y:S04]  /*03a0*/  LDS.128 R8, [R18+0x20] ;  /* 0x0000200012087984 */ /* 0x000ea80000000c00 */
[----:B------:R-:W3:Y:S01]  /*03b0*/  LDS R14, [R2+0x240] ;  /* 0x00024000020e7984 */ /* 0x000ee20000000800 */
[----:B----4-:R-:W-:-:S03]  /*03c0*/  IMAD R4, R4, R13, R26 ;  /* 0x0000000d04047224 */ /* 0x010fc600078e021a */
[----:B------:R-:W-:Y:S01]  /*03d0*/  LDS R26, [R2+0x3c0] ;  /* 0x0003c000021a7984 */ /* 0x000fe20000000800 */
[----:B-----5:R-:W-:Y:S01]  /*03e0*/  IMAD R4, R12, R5, R4 ;  /* 0x000000050c047224 */ /* 0x020fe200078e0204 */
[----:B------:R-:W-:-:S03]  /*03f0*/  IADD3 R5, PT, PT, R3, 0x10, RZ ;  /* 0x0000001003057810 */ /* 0x000fc60007ffe0ff */
[----:B0-----:R-:W-:-:S04]  /*0400*/  IMAD R4, R15, R6, R4 ;  /* 0x000000060f047224 */ /* 0x001fc800078e0204 */
[----:B-1----:R-:W-:-:S04]  /*0410*/  IMAD R4, R24, R7, R4 ;  /* 0x0000000718047224 */ /* 0x002fc800078e0204 */
[----:B--2---:R-:W-:Y:S02]  /*0420*/  IMAD R4, R8, R25, R4 ;  /* 0x0000001908047224 */ /* 0x004fe400078e0204 */
[----:B------:R-:W-:Y:S01]  /*0430*/  IMAD.WIDE.U32 R24, R5, 0x4, R20 ;  /* 0x0000000405187825 */ /* 0x000fe200078e0014 */
[----:B------:R-:W-:Y:S03]  /*0440*/  LDS R8, [R2+0x340] ;  /* 0x0003400002087984 */ /* 0x000fe60000000800 */
[----:B---3--:R-:W-:Y:S01]  /*0450*/  IMAD R4, R14, R9, R4 ;  /* 0x000000090e047224 */ /* 0x008fe200078e0204 */
[----:B------:R-:W0:Y:S04]  /*0460*/  LDS R5, [R2+0x280] ;  /* 0x0002800002057984 */ /* 0x000e280000000800 */
[----:B------:R-:W-:Y:S04]  /*0470*/  LDS R9, [R2+0x380] ;  /* 0x0003800002097984 */ /* 0x000fe80000000800 */
[----:B------:R-:W1:Y:S01]  /*0480*/  LDS.128 R12, [R18+0x30] ;  /* 0x00003000120c7984 */ /* 0x000e620000000c00 */
[----:B------:R-:W-:Y:S06]  /*0490*/  BAR.SYNC.DEFER_BLOCKING 0x0 ;  /* 0x0000000000007b1d */ /* 0x000fec0000010000 */
[----:B------:R-:W2:Y:S04]  /*04a0*/  LDG.E R24, desc[UR12][R24.64] ;  /* 0x0000000c18187981 */ /* 0x000ea8000c1e1900 */
[----:B------:R-:W3:Y:S01]  /*04b0*/  LDG.E R23, desc[UR12][R22.64] ;  /* 0x0000000c16177981 */ /* 0x000ee2000c1e1900 */
[----:B0-----:R-:W-:-:S04]  /*04c0*/  IMAD R10, R5, R10, R4 ;  /* 0x0000000a050a7224 */ /* 0x001fc800078e0204 */
[----:B------:R-:W-:-:S04]  /*04d0*/  IMAD R10, R28, R11, R10 ;  /* 0x0000000b1c0a7224 */ /* 0x000fc800078e020a */
[----:B-1----:R-:W-:-:S04]  /*04e0*/  IMAD R10, R12, R29, R10 ;  /* 0x0000001d0c0a7224 */ /* 0x002fc800078e020a */
[----:B------:R-:W-:-:S04]  /*04f0*/  IMAD R8, R8, R13, R10 ;  /* 0x0000000d08087224 */ /* 0x000fc800078e020a */
[----:B------:R-:W-:-:S04]  /*0500*/  IMAD R14, R9, R14, R8 ;  /* 0x0000000e090e7224 */ /* 0x000fc800078e0208 */
[----:B------:R-:W-:Y:S01]  /*0510*/  IMAD R14, R26, R15, R14 ;  /* 0x0000000f1a0e7224 */ /* 0x000fe200078e020e */
[----:B------:R-:W-:-:S04]  /*0520*/  UIADD3 UR5, UPT, UPT, UR5, 0x20, URZ ;  /* 0x0000002005057890 */ /* 0x000fc8000fffe0ff */
[----:B------:R-:W-:Y:S01]  /*0530*/  UISETP.NE.AND UP0, UPT, UR5, 0x110, UPT ;  /* 0x000001100500788c */ /* 0x000fe2000bf05270 */
[----:B------:R-:W-:Y:S02]  /*0540*/  IADD3 R3, PT, PT, R3, 0x20, RZ ;  /* 0x0000002003037810 */ /* 0x000fe40007ffe0ff */
[----:B------:R-:W-:Y:S01]  /*0550*/  IADD3 R16, PT, PT, R16, 0x2000, RZ ;  /* 0x0000200010107810 */ /* 0x000fe20007ffe0ff */
        /* <DEDUP_REMOVED lines=11> */
[----:B------:R-:W5:Y:S04]  /*0610*/  LDS R29, [R2+0x180] ;  /* 0x00018000021d7984 */ /* 0x000f680000000800 */
[----:B------:R-:W5:Y:S01]  /*0620*/  LDS R24, [R2+0x1c0] ;  /* 0x0001c00002187984 */ /* 0x000f620000000800 */
[----:B0-----:R-:W-:-:S03]  /*0630*/  IMAD R4, R4, R27, R14 ;  /* 0x0000001b04047224 */ /* 0x001fc600078e020e */
[----:B------:R-:W-:Y:S01]  /*0640*/  LDS.128 R12, [R18+0x20] ;  /* 0x00002000120c7984 */ /* 0x000fe20000000c00 */
[----:B-1----:R-:W-:-:S04]  /*0650*/  IMAD R4, R28, R5, R4 ;  /* 0x000000051c047224 */ /* 0x002fc800078e0204 */
[----:B--2---:R-:W-:Y:S02]  /*0660*/  IMAD R4, R25, R6, R4 ;  /* 0x0000000619047224 */ /* 0x004fe400078e0204 */
[----:B------:R-:W0:Y:S02]  /*0670*/  LDS R25, [R2+0x200] ;  /* 0x0002000002197984 */ /* 0x000e240000000800 */
[----:B---3--:R-:W-:Y:S02]  /*0680*/  IMAD R4, R22, R7, R4 ;  /* 0x0000000716047224 */ /* 0x008fe400078e0204 */
[----:B------:R-:W1:Y:S02]  /*0690*/  LDS R22, [R2+0x240] ;  /* 0x0002400002167984 */ /* 0x000e640000000800 */
[----:B----4-:R-:W-:Y:S02]  /*06a0*/  IMAD R4, R8, R23, R4 ;  /* 0x0000001708047224 */ /* 0x010fe400078e0204 */
[----:B------:R-:W2:Y:S02]  /*06b0*/  LDS R23, [R2+0x280] ;  /* 0x0002800002177984 */ /* 0x000ea40000000800 */
[----:B-----5:R-:W-:-:S02]  /*06c0*/  IMAD R4, R26, R9, R4 ;  /* 0x000000091a047224 */ /* 0x020fc400078e0204 */
[----:B------:R-:W3:Y:S02]  /*06d0*/  LDS R8, [R2+0x2c0] ;  /* 0x0002c00002087984 */ /* 0x000ee40000000800 */
[----:B------:R-:W-:Y:S02]  /*06e0*/  IMAD R10, R29, R10, R4 ;  /* 0x0000000a1d0a7224 */ /* 0x000fe400078e0204 */
[----:B------:R-:W-:Y:S04]  /*06f0*/  LDS R9, [R2+0x300] ;  /* 0x0003000002097984 */ /* 0x000fe80000000800 */
[----:B------:R-:W4:Y:S01]  /*0700*/  LDS.128 R4, [R18+0x30] ;  /* 0x0000300012047984 */ /* 0x000f220000000c00 */
[----:B------:R-:W-:-:S03]  /*0710*/  IMAD R26, R24, R11, R10 ;  /* 0x0000000b181a7224 */ /* 0x000fc600078e020a */
[----:B------:R-:W5:Y:S04]  /*0720*/  LDS R24, [R2+0x340] ;  /* 0x0003400002187984 */ /* 0x000f680000000800 */
[----:B------:R-:W5:Y:S04]  /*0730*/  LDS R11, [R2+0x380] ;  /* 0x00038000020b7984 */ /* 0x000f680000000800 */
[----:B------:R-:W5:Y:S01]  /*0740*/  LDS R10, [R2+0x3c0] ;  /* 0x0003c000020a7984 */ /* 0x000f620000000800 */
[----:B0-----:R-:W-:-:S04]  /*0750*/  IMAD R12, R12, R25, R26 ;  /* 0x000000190c0c7224 */ /* 0x001fc800078e021a */
[----:B-1----:R-:W-:-:S04]  /*0760*/  IMAD R12, R22, R13, R12 ;  /* 0x0000000d160c7224 */ /* 0x002fc800078e020c */
[----:B--2---:R-:W-:-:S04]  /*0770*/  IMAD R12, R23, R14, R12 ;  /* 0x0000000e170c7224 */ /* 0x004fc800078e020c */
[----:B---3--:R-:W-:-:S04]  /*0780*/  IMAD R8, R8, R15, R12 ;  /* 0x0000000f08087224 */ /* 0x008fc800078e020c */
[----:B----4-:R-:W-:-:S04]  /*0790*/  IMAD R4, R4, R9, R8 ;  /* 0x0000000904047224 */ /* 0x010fc800078e0208 */
[----:B-----5:R-:W-:-:S04]  /*07a0*/  IMAD R4, R24, R5, R4 ;  /* 0x0000000518047224 */ /* 0x020fc800078e0204 */
[----:B------:R-:W-:-:S04]  /*07b0*/  IMAD R4, R11, R6, R4 ;  /* 0x000000060b047224 */ /* 0x000fc800078e0204 */
[----:B------:R-:W-:Y:S01]  /*07c0*/  IMAD R15, R10, R7, R4 ;  /* 0x000000070a0f7224 */ /* 0x000fe200078e0204 */
[----:B------:R-:W-:Y:S06]  /*07d0*/  BAR.SYNC.DEFER_BLOCKING 0x0 ;  /* 0x0000000000007b1d */ /* 0x000fec0000010000 */
[----:B------:R-:W-:Y:S05]  /*07e0*/  BRA.U UP0, `(.L_x_0) ;  /* 0xfffffff900847547 */ /* 0x000fea000b83ffff */
[----:B------:R-:W0:Y:S01]  /*07f0*/  LDC.64 R2, c[0x0][0x390] ;  /* 0x0000e400ff027b82 */ /* 0x000e220000000a00 */
[----:B------:R-:W-:-:S05]  /*0800*/  IADD3 R19, PT, PT, R19, UR4, RZ ;  /* 0x0000000413137c10 */ /* 0x000fca000fffe0ff */
[----:B0-----:R-:W-:-:S05]  /*0810*/  IMAD.WIDE R2, R19, 0x4, R2 ;  /* 0x0000000413027825 */ /* 0x001fca00078e0202 */
[----:B------:R-:W-:Y:S01]  /*0820*/  STG.E desc[UR12][R2.64], R15 ;  /* 0x0000000f02007986 */ /* 0x000fe2000c10190c */
[----:B------:R-:W-:Y:S05]  /*0830*/  EXIT ;  /* 0x000000000000794d */ /* 0x000fea0003800000 */
.L_x_1:
[----:B------:R-:W-:-:S00]  /*0840*/  BRA `(.L_x_1) ;  /* 0xfffffffc00fc7947 */ /* 0x000fc0000383ffff */
[----:B------:R-:W-:-:S00]  /*0850*/  NOP ;  /* 0x0000000000007918 */ /* 0x000fc00000000000 */
        /* <DEDUP_REMOVED lines=10> */
.L_x_5:


//--------------------- .text._Z18matrix_mult_kernelPiS_S_ --------------------------
	.section	.text._Z18matrix_mult_kernelPiS_S_,"ax",@progbits
	.align	128
        .global         _Z18matrix_mult_kernelPiS_S_
        .type           _Z18matrix_mult_kernelPiS_S_,@function
        .size           _Z18matrix_mult_kernelPiS_S_,(.L_x_6 - _Z18matrix_mult_kernelPiS_S_)
        .other          _Z18matrix_mult_kernelPiS_S_,@"STO_CUDA_ENTRY STV_DEFAULT"
_Z18matrix_mult_kernelPiS_S_:
.text._Z18matrix_mult_kernelPiS_S_:
[----:B------:R-:W-:Y:S01]  /*0000*/  LDC R1, c[0x0][0x37c] ;  /* 0x0000df00ff017b82 */ /* 0x000fe20000000800 */
[----:B------:R-:W0:Y:S01]  /*0010*/  S2R R0, SR_TID.Y ;  /* 0x0000000000007919 */ /* 0x000e220000002200 */
[----:B------:R-:W1:Y:S01]  /*0020*/  LDCU UR4, c[0x0][0x360] ;  /* 0x00006c00ff0477ac */ /* 0x000e620008000800 */
[----:B------:R-:W0:Y:S01]  /*0030*/  S2R R5, SR_CTAID.Y ;  /* 0x0000000000057919 */ /* 0x000e220000002600 */
[----:B------:R-:W0:Y:S01]  /*0040*/  LDCU UR5, c[0x0][0x364] ;  /* 0x00006c80ff0577ac */ /* 0x000e220008000800 */
[----:B------:R-:W1:Y:S01]  /*0050*/  S2R R3, SR_TID.X ;  /* 0x0000000000037919 */ /* 0x000e620000002100 */
[----:B------:R-:W1:Y:S01]  /*0060*/  S2R R2, SR_CTAID.X ;  /* 0x0000000000027919 */ /* 0x000e620000002500 */
[----:B0-----:R-:W-:-:S05]  /*0070*/  IMAD R0, R5, UR5, R0 ;  /* 0x0000000505007c24 */ /* 0x001fca000f8e0200 */
[----:B------:R-:W-:Y:S01]  /*0080*/  ISETP.GT.U32.AND P0, PT, R0, 0xff, PT ;  /* 0x000000ff0000780c */ /* 0x000fe20003f04070 */
[----:B-1----:R-:W-:-:S05]  /*0090*/  IMAD R3, R2, UR4, R3 ;  /* 0x0000000402037c24 */ /* 0x002fca000f8e0203 */
[----:B------:R-:W-:-:S13]  /*00a0*/  ISETP.GT.OR P0, PT, R3, 0xff, P0 ;  /* 0x000000ff0300780c */ /* 0x000fda0000704670 */
[----:B------:R-:W-:Y:S05]  /*00b0*/  @P0 EXIT ;  /* 0x000000000000094d */ /* 0x000fea0003800000 */
[----:B------:R-:W0:Y:S01]  /*00c0*/  LDC R15, c[0x0][0x38c] ;  /* 0x0000e300ff0f7b82 */ /* 0x000e220000000800 */
[----:B------:R-:W1:Y:S01]  /*00d0*/  LDCU.64 UR6, c[0x0][0x380] ;  /* 0x00007000ff0677ac */ /* 0x000e620008000a00 */
[----:B------:R-:W-:Y:S01]  /*00e0*/  SHF.L.U32 R3, R3, 0x8, RZ ;  /* 0x0000000803037819 */ /* 0x000fe200000006ff */
[----:B------:R-:W-:Y:S01]  /*00f0*/  HFMA2 R28, -RZ, RZ, 0, 0 ;  /* 0x00000000ff1c7431 */ /* 0x000fe200000001ff */
[C---:B------:R-:W-:Y:S01]  /*0100*/  IADD3 R2, PT, PT, R0.reuse, 0x100, RZ ;  /* 0x0000010000027810 */ /* 0x040fe20007ffe0ff */
[----:B------:R-:W2:Y:S01]  /*0110*/  LDCU UR4, c[0x0][0x388] ;  /* 0x00007100ff0477ac */ /* 0x000ea20008000800 */
[C---:B------:R-:W-:Y:S02]  /*0120*/  IADD3 R4, PT, PT, R0.reuse, 0x200, RZ ;  /* 0x0000020000047810 */ /* 0x040fe40007ffe0ff */
[C---:B------:R-:W-:Y:S01]  /*0130*/  IADD3 R5, PT, PT, R0.reuse, 0x300, RZ ;  /* 0x0000030000057810 */ /* 0x040fe20007ffe0ff */
[----:B------:R-:W3:Y:S01]  /*0140*/  LDCU.64 UR8, c[0x0][0x358] ;  /* 0x00006b00ff0877ac */ /* 0x000ee20008000a00 */
[----:B------:R-:W-:-:S02]  /*0150*/  IADD3 R6, PT, PT, R0, 0x500, RZ ;  /* 0x0000050000067810 */ /* 0x000fc40007ffe0ff */
[C---:B------:R-:W-:Y:S02]  /*0160*/  IADD3 R7, PT, PT, R0.reuse, 0x800, RZ ;  /* 0x0000080000077810 */ /* 0x040fe40007ffe0ff */
[C---:B------:R-:W-:Y:S02]  /*0170*/  IADD3 R8, PT, PT, R0.reuse, 0x900, RZ ;  /* 0x0000090000087810 */ /* 0x040fe40007ffe0ff */
[C---:B------:R-:W-:Y:S02]  /*0180*/  IADD3 R9, PT, PT, R0.reuse, 0xa00, RZ ;  /* 0x00000a0000097810 */ /* 0x040fe40007ffe0ff */
[C---:B------:R-:W-:Y:S01]  /*0190*/  IADD3 R10, PT, PT, R0.reuse, 0xb00, RZ ;  /* 0x00000b00000a7810 */ /* 0x040fe20007ffe0ff */
[----:B-1----:R-:W-:Y:S01]  /*01a0*/  UIADD3 UR5, UP0, UPT, UR6, 0x20, URZ ;  /* 0x0000002006057890 */ /* 0x002fe2000ff1e0ff */
[C---:B------:R-:W-:Y:S02]  /*01b0*/  IADD3 R11, PT, PT, R0.reuse, 0xc00, RZ ;  /* 0x00000c00000b7810 */ /* 0x040fe40007ffe0ff */
[C---:B------:R-:W-:Y:S01]  /*01c0*/  IADD3 R23, PT, PT, R0.reuse, 0x400, RZ ;  /* 0x0000040000177810 */ /* 0x040fe20007ffe0ff */
[----:B------:R-:W-:Y:S01]  /*01d0*/  UIADD3.X UR6, UPT, UPT, URZ, UR7, URZ, UP0, !UPT ;  /* 0x00000007ff067290 */ /* 0x000fe200087fe4ff */
[----:B------:R-:W-:-:S02]  /*01e0*/  IADD3 R25, PT, PT, R0, 0x600, RZ ;  /* 0x0000060000197810 */ /* 0x000fc40007ffe0ff */
[C---:B------:R-:W-:Y:S02]  /*01f0*/  IADD3 R27, PT, PT, R0.reuse, 0x700, RZ ;  /* 0x00000700001b7810 */ /* 0x040fe40007ffe0ff */
[C---:B------:R-:W-:Y:S02]  /*0200*/  IADD3 R29, PT, PT, R0.reuse, 0xd00, RZ ;  /* 0x00000d00001d7810 */ /* 0x040fe40007ffe0ff */
[C---:B------:R-:W-:Y:S02]  /*0210*/  IADD3 R24, PT, PT, R0.reuse, 0xe00, RZ ;  /* 0x00000e0000187810 */ /* 0x040fe40007ffe0ff */
[----:B------:R-:W-:Y:S02]  /*0220*/  IADD3 R26, PT, PT, R0, 0xf00, RZ ;  /* 0x00000f00001a7810 */ /* 0x000fe40007ffe0ff */
[----:B------:R-:W-:Y:S02]  /*0230*/  MOV R22, R3 ;  /* 0x0000000300167202 */ /* 0x000fe40000000f00 */
[----:B--2---:R-:W-:Y:S01]  /*0240*/  MOV R14, UR4 ;  /* 0x00000004000e7c02 */ /* 0x004fe20008000f00 */
[----:B---3--:R-:W-:-:S06]  /*0250*/  UMOV UR4, URZ ;  /* 0x000000ff00047c82 */ /* 0x008fcc0008000000 */
.L_x_2:
[----:B------:R-:W-:Y:S01]  /*0260*/  MOV R12, UR5 ;  /* 0x00000005000c7c02 */ /* 0x000fe20008000f00 */
[----:B0-----:R-:W-:Y:S01]  /*0270*/  IMAD.WIDE.U32 R16, R0, 0x4, R14 ;  /* 0x0000000400107825 */ /* 0x001fe200078e000e */
[----:B------:R-:W-:-:S03]  /*0280*/  MOV R13, UR6 ;  /* 0x00000006000d7c02 */ /* 0x000fc60008000f00 */
[----:B------:R-:W-:Y:S02]  /*0290*/  IMAD.WIDE R12, R22, 0x4, R12 ;  /* 0x00000004160c7825 */ /* 0x000fe400078e020c */
[----:B------:R-:W2:Y:S02]  /*02a0*/  LDG.E R17, desc[UR8][R16.64] ;  /* 0x0000000810117981 */ /* 0x000ea4000c1e1900 */
[----:B------:R-:W-:Y:S02]  /*02b0*/  IMAD.WIDE.U32 R18, R2, 0x4, R14 ;  /* 0x0000000402127825 */ /* 0x000fe400078e000e */
[----:B------:R-:W2:Y:S04]  /*02c0*/  LDG.E R20, desc[UR8][R12.64+-0x20] ;  /* 0xffffe0080c147981 */ /* 0x000ea8000c1e1900 */
[----:B------:R-:W3:Y:S04]  /*02d0*/  LDG.E R21, desc[UR8][R12.64+-0x1c] ;  /* 0xffffe4080c157981 */ /* 0x000ee8000c1e1900 */
[----:B------:R-:W3:Y:S04]  /*02e0*/  LDG.E R18, desc[UR8][R18.64] ;  /* 0x0000000812127981 */ /* 0x000ee8000c1e1900 */
[----:B------:R-:W4:Y:S01]  /*02f0*/  LDG.E R19, desc[UR8][R12.64+-0x14] ;  /* 0xffffec080c137981 */ /* 0x000f22000c1e1900 */
[----:B--2---:R-:W-:-:S02]  /*0300*/  IMAD R28, R20, R17, R28 ;  /* 0x00000011141c7224 */ /* 0x004fc400078e021c */
[----:B------:R-:W-:-:S06]  /*0310*/  IMAD.WIDE.U32 R16, R4, 0x4, R14 ;  /* 0x0000000404107825 */ /* 0x000fcc00078e000e */
[----:B------:R-:W2:Y:S04]  /*0320*/  LDG.E R16, desc[UR8][R16.64] ;  /* 0x0000000810107981 */ /* 0x000ea8000c1e1900 */
[----:B------:R-:W2:Y:S01]  /*0330*/  LDG.E R17, desc[UR8][R12.64+-0x18] ;  /* 0xffffe8080c117981 */ /* 0x000ea2000c1e1900 */
[----:B---3--:R-:W-:Y:S02]  /*0340*/  IMAD R28, R21, R18, R28 ;  /* 0x00000012151c7224 */ /* 0x008fe400078e021c */
[----:B------:R-:W-:-:S06]  /*0350*/  IMAD.WIDE.U32 R20, R5, 0x4, R14 ;  /* 0x0000000405147825 */ /* 0x000fcc00078e000e */
[----:B------:R-:W4:Y:S01]  /*0360*/  LDG.E R20, desc[UR8][R20.64] ;  /* 0x0000000814147981 */ /* 0x000f22000c1e1900 */
[----:B--2---:R-:W-:Y:S02]  /*0370*/  IMAD R28, R17, R16, R28 ;  /* 0x00000010111c7224 */ /* 0x004fe400078e021c */
[----:B------:R-:W-:-:S06]  /*0380*/  IMAD.WIDE.U32 R16, R23, 0x4, R14 ;  /* 0x0000000417107825 */ /* 0x000fcc00078e000e */
[----:B------:R-:W2:Y:S04]  /*0390*/  LDG.E R16, desc[UR8][R16.64] ;  /* 0x0000000810107981 */ /* 0x000ea8000c1e1900 */
[----:B------:R-:W2:Y:S01]  /*03a0*/  LDG.E R17, desc[UR8][R12.64+-0x10] ;  /* 0xfffff0080c117981 */ /* 0x000ea2000c1e1900 */
[----:B----4-:R-:W-:Y:S02]  /*03b0*/  IMAD R28, R19, R20, R28 ;  /* 0x00000014131c7224 */ /* 0x010fe400078e021c */
[----:B------:R-:W-:-:S06]  /*03c0*/  IMAD.WIDE.U32 R18, R6, 0x4, R14 ;  /* 0x0000000406127825 */ /* 0x000fcc00078e000e */
[----:B------:R-:W3:Y:S04]  /*03d0*/  LDG.E R18, desc[UR8][R18.64] ;  /* 0x0000000812127981 */ /* 0x000ee8000c1e1900 */
[----:B------:R-:W3:Y:S01]  /*03e0*/  LDG.E R19, desc[UR8][R12.64+-0xc] ;  /* 0xfffff4080c137981 */ /* 0x000ee2000c1e1900 */
[----:B------:R-:W-:-:S06]  /*03f0*/  IMAD.WIDE.U32 R20, R27, 0x4, R14 ;  /* 0x000000041b147825 */ /* 0x000fcc00078e000e */
[----:B------:R-:W4:Y:S01]  /*0400*/  LDG.E R20, desc[UR8][R20.64] ;  /* 0x0000000814147981 */ /* 0x000f22000c1e1900 */
[----:B--2---:R-:W-:Y:S02]  /*0410*/  IMAD R28, R17, R16, R28 ;  /* 0x00000010111c7224 */ /* 0x004fe400078e021c */
[----:B------:R-:W-:-:S06]  /*0420*/  IMAD.WIDE.U32 R16, R25, 0x4, R14 ;  /* 0x0000000419107825 */ /* 0x000fcc00078e000e */
[----:B------:R-:W2:Y:S04]  /*0430*/  LDG.E R16, desc[UR8][R16.64] ;  /* 0x0000000810107981 */ /* 0x000ea8000c1e1900 */
[----:B------:R-:W2:Y:S01]  /*0440*/  LDG.E R17, desc[UR8][R12.64+-0x8] ;  /* 0xfffff8080c117981 */ /* 0x000ea2000c1e1900 */
[----:B---3--:R-:W-:-:S03]  /*0450*/  IMAD R28, R19, R18, R28 ;  /* 0x00000012131c7224 */ /* 0x008fc600078e021c */
[----:B------:R-:W4:Y:S01]  /*0460*/  LDG.E R19, desc[UR8][R12.64+-0x4] ;  /* 0xfffffc080c137981 */ /* 0x000f22000c1e1900 */
[----:B--2---:R-:W-:Y:S02]  /*0470*/  IMAD R28, R17, R16, R28 ;  /* 0x00000010111c7224 */ /* 0x004fe400078e021c */
[----:B------:R-:W-:-:S06]  /*0480*/  IMAD.WIDE.U32 R16, R7, 0x4, R14 ;  /* 0x0000000407107825 */ /* 0x000fcc00078e000e */
[----:B------:R-:W2:Y:S01]  /*0490*/  LDG.E R16, desc[UR8][R16.64] ;  /* 0x0000000810107981 */ /* 0x000ea2000c1e1900 */
[----:B----4-:R-:W-:Y:S02]  /*04a0*/  IMAD R28, R19, R20, R28 ;  /* 0x00000014131c7224 */ /* 0x010fe400078e021c */
[----:B------:R-:W-:-:S06]  /*04b0*/  IMAD.WIDE.U32 R18, R8, 0x4, R14 ;  /* 0x0000000408127825 */ /* 0x000fcc00078e000e */
[----:B------:R-:W3:Y:S04]  /*04c0*/  LDG.E R18, desc[UR8][R18.64] ;  /* 0x0000000812127981 */ /* 0x000ee8000c1e1900 */
[----:B------:R-:W2:Y:S04]  /*04d0*/  LDG.E R17, desc[UR8][R12.64] ;  /* 0x000000080c117981 */ /* 0x000ea8000c1e1900 */
[----:B------:R-:W3:Y:S01]  /*04e0*/  LDG.E R19, desc[UR8][R12.64+0x4] ;  /* 0x000004080c137981 */ /* 0x000ee2000c1e1900 */
[----:B------:R-:W-:-:S06]  /*04f0*/  IMAD.WIDE.U32 R20, R10, 0x4, R14 ;  /* 0x000000040a147825 */ /* 0x000fcc00078e000e */
[----:B------:R-:W4:Y:S01]  /*0500*/  LDG.E R20, desc[UR8][R20.64] ;  /* 0x0000000814147981 */ /* 0x000f22000c1e1900 */
[----:B--2---:R-:W-:Y:S02]  /*0510*/  IMAD R28, R17, R16, R28 ;  /* 0x00000010111c7224 */ /* 0x004fe400078e021c */
[----:B------:R-:W-:-:S06]  /*0520*/  IMAD.WIDE.U32 R16, R9, 0x4, R14 ;  /* 0x0000000409107825 */ /* 0x000fcc00078e000e */
[----:B------:R-:W2:Y:S01]  /*0530*/  LDG.E R16, desc[UR8][R16.64] ;  /* 0x0000000810107981 */ /* 0x000ea2000c1e1900 */
[----:B---3--:R-:W-:-:S03]  /*0540*/  IMAD R28, R19, R18, R28 ;  /* 0x00000012131c7224 */ /* 0x008fc600078e021c */
[----:B------:R-:W4:Y:S04]  /*0550*/  LDG.E R19, desc[UR8][R12.64+0xc] ;  /* 0x00000c080c137981 */ /* 0x000f28000c1e1900 */
[----:B------:R-:W2:Y:S02]  /*0560*/  LDG.E R17, desc[UR8][R12.64+0x8] ;  /* 0x000008080c117981 */ /* 0x000ea4000c1e1900 */
[----:B--2---:R-:W-:Y:S02]  /*0570*/  IMAD R28, R17, R16, R28 ;  /* 0x00000010111c7224 */ /* 0x004fe400078e021c */
[----:B------:R-:W-:-:S04]  /*0580*/  IMAD.WIDE.U32 R16, R11, 0x4, R14 ;  /* 0x000000040b107825 */ /* 0x000fc800078e000e */
[----:B----4-:R-:W-:Y:S02]  /*0590*/  IMAD R28, R19, R20, R28 ;  /* 0x00000014131c7224 */ /* 0x010fe400078e021c */
[--C-:B------:R-:W-:Y:S01]  /*05a0*/  IMAD.WIDE.U32 R18, R29, 0x4, R14.reuse ;  /* 0x000000041d127825 */ /* 0x100fe200078e000e */
[----:B------:R-:W2:Y:S05]  /*05b0*/  LDG.E R16, desc[UR8][R16.64] ;  /* 0x0000000810107981 */ /* 0x000eaa000c1e1900 */
[----:B------:R-:W3:Y:S04]  /*05c0*/  LDG.E R18, desc[UR8][R18.64] ;  /* 0x0000000812127981 */ /* 0x000ee8000c1e1900 */
[----:B------:R-:W2:Y:S04]  /*05d0*/  LDG.E R17, desc[UR8][R12.64+0x10] ;  /* 0x000010080c117981 */ /* 0x000ea8000c1e1900 */
[----:B------:R-:W3:Y:S01]  /*05e0*/  LDG.E R19, desc[UR8][R12.64+0x14] ;  /* 0x000014080c137981 */ /* 0x000ee2000c1e1900 */
[----:B------:R-:W-:-:S06]  /*05f0*/  IMAD.WIDE.U32 R20, R24, 0x4, R14 ;  /* 0x0000000418147825 */ /* 0x000fcc00078e000e */
[----:B------:R-:W4:Y:S01]  /*0600*/  LDG.E R20, desc[UR8][R20.64] ;  /* 0x0000000814147981 */ /* 0x000f22000c1e1900 */
[----:B--2---:R-:W-:Y:S02]  /*0610*/  IMAD R28, R17, R16, R28 ;  /* 0x00000010111c7224 */ /* 0x004fe400078e021c */
[----:B------:R-:W-:-:S04]  /*0620*/  IMAD.WIDE.U32 R16, R26, 0x4, R14 ;  /* 0x000000041a107825 */ /* 0x000fc800078e000e */
[----:B---3--:R-:W-:Y:S02]  /*0630*/  IMAD R28, R19, R18, R28 ;  /* 0x00000012131c7224 */ /* 0x008fe400078e021c */
[----:B------:R-:W4:Y:S04]  /*0640*/  LDG.E R19, desc[UR8][R12.64+0x18] ;  /* 0x000018080c137981 */ /* 0x000f28000c1e1900 */
[----:B------:R-:W2:Y:S04]  /*0650*/  LDG.E R18, desc[UR8][R12.64+0x1c] ;  /* 0x00001c080c127981 */ /* 0x000ea8000c1e1900 */
[----:B------:R-:W2:Y:S01]  /*0660*/  LDG.E R16, desc[UR8][R16.64] ;  /* 0x0000000810107981 */ /* 0x000ea2000c1e1900 */
[----:B------:R-:W-:-:S04]  /*0670*/  UIADD3 UR4, UPT, UPT, UR4, 0x10, URZ ;  /* 0x0000001004047890 */ /* 0x000fc8000fffe0ff */
[----:B------:R-:W-:Y:S01]  /*0680*/  UISETP.NE.AND UP0, UPT, UR4, 0x100, UPT ;  /* 0x000001000400788c */ /* 0x000fe2000bf05270 */
[----:B------:R-:W-:Y:S02]  /*0690*/  IADD3 R14, P0, PT, R14, 0x4000, RZ ;  /* 0x000040000e0e7810 */ /* 0x000fe40007f1e0ff */
[----:B------:R-:W-:Y:S02]  /*06a0*/  IADD3 R22, PT, PT, R22, 0x10, RZ ;  /* 0x0000001016167810 */ /* 0x000fe40007ffe0ff */
[----:B------:R-:W-:Y:S01]  /*06b0*/  IADD3.X R15, PT, PT, RZ, R15, RZ, P0, !PT ;  /* 0x0000000fff0f7210 */ /* 0x000fe200007fe4ff */
[----:B----4-:R-:W-:-:S04]  /*06c0*/  IMAD R19, R19, R20, R28 ;  /* 0x0000001413137224 */ /* 0x010fc800078e021c */
[----:B--2---:R-:W-:Y:S01]  /*06d0*/  IMAD R28, R18, R16, R19 ;  /* 0x00000010121c7224 */ /* 0x004fe200078e0213 */
[----:B------:R-:W-:Y:S06]  /*06e0*/  BRA.U UP0, `(.L_x_2) ;  /* 0xfffffff900dc7547 */ /* 0x000fec000b83ffff */
[----:B------:R-:W0:Y:S01]  /*06f0*/  LDC.64 R4, c[0x0][0x390] ;  /* 0x0000e400ff047b82 */ /* 0x000e220000000a00 */
[----:B------:R-:W-:-:S05]  /*0700*/  IADD3 R3, PT, PT, R0, R3, RZ ;  /* 0x0000000300037210 */ /* 0x000fca0007ffe0ff */
[----:B0-----:R-:W-:-:S05]  /*0710*/  IMAD.WIDE R2, R3, 0x4, R4 ;  /* 0x0000000403027825 */ /* 0x001fca00078e0204 */
[----:B------:R-:W-:Y:S01]  /*0720*/  STG.E desc[UR8][R2.64], R28 ;  /* 0x0000001c02007986 */ /* 0x000fe2000c101908 */
[----:B------:R-:W-:Y:S05]  /*0730*/  EXIT ;  /* 0x000000000000794d */ /* 0x000fea0003800000 */
.L_x_3:
        /* <DEDUP_REMOVED lines=12> */
.L_x_6:


//--------------------- .text._Z17matrix_add_kernelPiS_S_ --------------------------
	.section	.text._Z17matrix_add_kernelPiS_S_,"ax",@progbits
	.align	128
        .global         _Z17matrix_add_kernelPiS_S_
        .type           _Z17matrix_add_kernelPiS_S_,@function
        .size           _Z17matrix_add_kernelPiS_S_,(.L_x_7 - _Z17matrix_add_kernelPiS_S_)
        .other          _Z17matrix_add_kernelPiS_S_,@"STO_CUDA_ENTRY STV_DEFAULT"
_Z17matrix_add_kernelPiS_S_:
.text._Z17matrix_add_kernelPiS_S_:
        /* <DEDUP_REMOVED lines=12> */
[----:B------:R-:W0:Y:S01]  /*00c0*/  LDC.64 R2, c[0x0][0x380] ;  /* 0x0000e000ff027b82 */ /* 0x000e220000000a00 */
[----:B------:R-:W1:Y:S01]  /*00d0*/  LDCU.64 UR4, c[0x0][0x358] ;  /* 0x00006b00ff0477ac */ /* 0x000e620008000a00 */
[----:B------:R-:W-:-:S06]  /*00e0*/  LEA R9, R0, R7, 0x8 ;  /* 0x0000000700097211 */ /* 0x000fcc00078e40ff */
[----:B------:R-:W2:Y:S08]  /*00f0*/  LDC.64 R4, c[0x0][0x388] ;  /* 0x0000e200ff047b82 */ /* 0x000eb00000000a00 */
[----:B------:R-:W3:Y:S01]  /*0100*/  LDC.64 R6, c[0x0][0x390] ;  /* 0x0000e400ff067b82 */ /* 0x000ee20000000a00 */
[----:B0-----:R-:W-:-:S06]  /*0110*/  IMAD.WIDE R2, R9, 0x4, R2 ;  /* 0x0000000409027825 */ /* 0x001fcc00078e0202 */
[----:B-1----:R-:W4:Y:S01]  /*0120*/  LDG.E R2, desc[UR4][R2.64] ;  /* 0x0000000402027981 */ /* 0x002f22000c1e1900 */
[----:B--2---:R-:W-:-:S06]  /*0130*/  IMAD.WIDE R4, R9, 0x4, R4 ;  /* 0x0000000409047825 */ /* 0x004fcc00078e0204 */
[----:B------:R-:W4:Y:S01]  /*0140*/  LDG.E R5, desc[UR4][R4.64] ;  /* 0x0000000404057981 */ /* 0x000f22000c1e1900 */
[----:B---3--:R-:W-:Y:S01]  /*0150*/  IMAD.WIDE R6, R9, 0x4, R6 ;  /* 0x0000000409067825 */ /* 0x008fe200078e0206 */
[----:B----4-:R-:W-:-:S05]  /*0160*/  IADD3 R9, PT, PT, R2, R5, RZ ;  /* 0x0000000502097210 */ /* 0x010fca0007ffe0ff */
[----:B------:R-:W-:Y:S01]  /*0170*/  STG.E desc[UR4][R6.64], R9 ;  /* 0x0000000906007986 */ /* 0x000fe2000c101904 */
[----:B------:R-:W-:Y:S05]  /*0180*/  EXIT ;  /* 0x000000000000794d */ /* 0x000fea0003800000 */
.L_x_4:
        /* <DEDUP_REMOVED lines=15> */
.L_x_7:


//--------------------- .nv.shared._Z28matrix_mult_kernel_optimisedPiS_S_ --------------------------
	.section	.nv.shared._Z28matrix_mult_kernel_optimisedPiS_S_,"aw",@nobits
	.sectionflags	@""
	.align	4
.nv.shared._Z28matrix_mult_kernel_optimisedPiS_S_:
	.zero		3072


//--------------------- .nv.shared.reserved.0     --------------------------
	.section	.nv.shared.reserved.0,"aw",@nobits
	.weak		__nv_reservedSMEM_offset_0_alias
	.size		__nv_reservedSMEM_offset_0_alias, 0, 64
	.other		__nv_reservedSMEM_offset_0_alias,@"STO_CUDA_RESERVED_SHARED STV_DEFAULT"
__nv_reservedSMEM_offset_0_alias:
	.zero		0
	.zero		64


//--------------------- .nv.constant0._Z28matrix_mult_kernel_optimisedPiS_S_ --------------------------
	.section	.nv.constant0._Z28matrix_mult_kernel_optimisedPiS_S_,"a",@progbits
	.sectionflags	@""
	.align	4
.nv.constant0._Z28matrix_mult_kernel_optimisedPiS_S_:
	.zero		920


//--------------------- .nv.constant0._Z18matrix_mult_kernelPiS_S_ --------------------------
	.section	.nv.constant0._Z18matrix_mult_kernelPiS_S_,"a",@progbits
	.sectionflags	@""
	.align	4
.nv.constant0._Z18matrix_mult_kernelPiS_S_:
	.zero		920


//--------------------- .nv.constant0._Z17matrix_add_kernelPiS_S_ --------------------------
	.section	.nv.constant0._Z17matrix_add_kernelPiS_S_,"a",@progbits
	.sectionflags	@""
	.align	4
.nv.constant0._Z17matrix_add_kernelPiS_S_:
	.zero		920


//--------------------- SYMBOLS --------------------------

	.type		.nv.reservedSmem.offset0,@object
	.size		.nv.reservedSmem.offset0,0x4
	.type		.nv.reservedSmem.cap,@object
	.size		.nv.reservedSmem.cap,0x4
